//
// Generated by NVIDIA NVVM Compiler
//
// Compiler Build ID: CL-36424714
// Cuda compilation tools, release 13.0, V13.0.88
// Based on NVVM 20.0.0
//

.version 9.0
.target sm_100
.address_size 64

	// .globl	_Z10helloWorldv
.extern .func  (.param .b32 func_retval0) vprintf
(
	.param .b64 vprintf_param_0,
	.param .b64 vprintf_param_1
)
;
.global .align 1 .b8 $str[24] = {72, 101, 108, 108, 111, 32, 102, 114, 111, 109, 32, 98, 108, 111, 99, 107, 32, 37, 100, 47, 37, 100, 10};

.visible .entry _Z10helloWorldv()
{
	.local .align 8 .b8 	__local_depot0[8];
	.reg .b64 	%SP;
	.reg .b64 	%SPL;
	.reg .b32 	%r<5>;
	.reg .b64 	%rd<5>;

	mov.u64 	%SPL, __local_depot0;
	cvta.local.u64 	%SP, %SPL;
	add.u64 	%rd1, %SP, 0;
	add.u64 	%rd2, %SPL, 0;
	mov.u32 	%r1, %ctaid.x;
	mov.u32 	%r2, %nctaid.x;
	st.local.v2.u32 	[%rd2], {%r1, %r2};
	mov.u64 	%rd3, $str;
	cvta.global.u64 	%rd4, %rd3;
	{ // callseq 0, 0
	.param .b64 param0;
	st.param.b64 	[param0], %rd4;
	.param .b64 param1;
	st.param.b64 	[param1], %rd1;
	.param .b32 retval0;
	call.uni (retval0), 
	vprintf, 
	(
	param0, 
	param1
	);
	ld.param.b32 	%r3, [retval0];
	} // callseq 0
	ret;

}


// ===== COMPILED SASS (sm_100) =====

	.target	sm_100

	.elftype	@"ET_EXEC"


//--------------------- .note.nv.tkinfo           --------------------------
	.section	.note.nv.tkinfo,"",@"SHT_NOTE"
	.sectionflags	@"SHF_NOTE_NV_TKINFO"
	.tkinfo
        /*0018*/ 	.word	0x00000002
        /*0030*/ 	.string	""
        /*0030*/ 	.string	"ptxas"
        /*0030*/ 	.string	"Cuda compilation tools, release 13.0, V13.0.88"
        /*0030*/ 	.string	"Build cuda_13.0.r13.0/compiler.36424714_0"
        /*0030*/ 	.string	"-arch sm_100 -m 64 "



//--------------------- .note.nv.cuinfo           --------------------------
	.section	.note.nv.cuinfo,"",@"SHT_NOTE"
	.sectionflags	@"SHF_NOTE_NV_CUINFO"
        /*0018*/ 	.short	0x0002
        /*001a*/ 	.short	0x0064
        /*001c*/ 	.short	0x0082
	.zero		2


//--------------------- .nv.info                  --------------------------
	.section	.nv.info,"",@"SHT_CUDA_INFO"
	.align	4


	//----- nvinfo : EIATTR_REGCOUNT
	.align		4
        /*0000*/ 	.byte	0x04, 0x2f
        /*0002*/ 	.short	(.L_2 - .L_1)
	.align		4
.L_1:
        /*0004*/ 	.word	index@(_Z10helloWorldv)
        /*0008*/ 	.word	0x00000018


	//----- nvinfo : EIATTR_FRAME_SIZE
	.align		4
.L_2:
        /*000c*/ 	.byte	0x04, 0x11
        /*000e*/ 	.short	(.L_4 - .L_3)
	.align		4
.L_3:
        /*0010*/ 	.word	index@(_Z10helloWorldv)
        /*0014*/ 	.word	0x00000008


	//----- nvinfo : EIATTR_MIN_STACK_SIZE
	.align		4
.L_4:
        /*0018*/ 	.byte	0x04, 0x12
        /*001a*/ 	.short	(.L_6 - .L_5)
	.align		4
.L_5:
        /*001c*/ 	.word	index@(_Z10helloWorldv)
        /*0020*/ 	.word	0x00000008
.L_6:


//--------------------- .nv.compat                --------------------------
	.section	.nv.compat,"",@"SHT_CUDA_COMPAT_INFO"
	.align	4
        /*0000*/ 	.byte	0x02, 0x09, 0x00, 0x00, 0x02, 0x02, 0x01, 0x00, 0x02, 0x05, 0x05, 0x00, 0x03, 0x07, 0x01, 0x01
        /*0010*/ 	.byte	0x02, 0x03, 0x00, 0x00, 0x02, 0x06, 0x01, 0x00, 0x04, 0x0b, 0x08, 0x00, 0x09, 0x00, 0x00, 0x00
        /*0020*/ 	.byte	0x00, 0x00, 0x00, 0x00


//--------------------- .nv.info._Z10helloWorldv  --------------------------
	.section	.nv.info._Z10helloWorldv,"",@"SHT_CUDA_INFO"
	.sectionflags	@""
	.align	4


	//----- nvinfo : EIATTR_CUDA_API_VERSION
	.align		4
        /*0000*/ 	.byte	0x04, 0x37
        /*0002*/ 	.short	(.L_8 - .L_7)
.L_7:
        /*0004*/ 	.word	0x00000082


	//----- nvinfo : EIATTR_SPARSE_MMA_MASK
	.align		4
.L_8:
        /*0008*/ 	.byte	0x03, 0x50
        /*000a*/ 	.short	0x0000


	//----- nvinfo : EIATTR_MAXREG_COUNT
	.align		4
        /*000c*/ 	.byte	0x03, 0x1b
        /*000e*/ 	.short	0x00ff


	//----- nvinfo : EIATTR_EXTERNS
	.align		4
        /*0010*/ 	.byte	0x04, 0x0f
        /*0012*/ 	.short	(.L_10 - .L_9)


	//   ....[0]....
	.align		4
.L_9:
        /*0014*/ 	.word	index@(vprintf)


	//----- nvinfo : EIATTR_MERCURY_ISA_VERSION
	.align		4
.L_10:
        /*0018*/ 	.byte	0x03, 0x5f
        /*001a*/ 	.short	0x0101


	//----- nvinfo : EIATTR_VRC_CTA_INIT_COUNT
	.align		4
        /*001c*/ 	.byte	0x02, 0x4a
	.zero		1
	.zero		1


	//----- nvinfo : EIATTR_SYSCALL_OFFSETS
	.align		4
        /*0020*/ 	.byte	0x04, 0x46
        /*0022*/ 	.short	(.L_12 - .L_11)


	//   ....[0]....
.L_11:
        /*0024*/ 	.word	0x000000f0


	//----- nvinfo : EIATTR_EXIT_INSTR_OFFSETS
	.align		4
.L_12:
        /*0028*/ 	.byte	0x04, 0x1c
        /*002a*/ 	.short	(.L_14 - .L_13)


	//   ....[0]....
.L_13:
        /*002c*/ 	.word	0x00000100


	//----- nvinfo : EIATTR_SW_WAR
	.align		4
.L_14:
        /*0030*/ 	.byte	0x04, 0x36
        /*0032*/ 	.short	(.L_16 - .L_15)
.L_15:
        /*0034*/ 	.word	0x00000008
.L_16:


//--------------------- .nv.callgraph             --------------------------
	.section	.nv.callgraph,"",@"SHT_CUDA_CALLGRAPH"
	.align	4
	.sectionentsize	8
	.align		4
        /*0000*/ 	.word	0x00000000
	.align		4
        /*0004*/ 	.word	0xffffffff
	.align		4
        /*0008*/ 	.word	index@(_Z10helloWorldv)
	.align		4
        /*000c*/ 	.word	index@(vprintf)
	.align		4
        /*0010*/ 	.word	0x00000000
	.align		4
        /*0014*/ 	.word	0xfffffffe
	.align		4
        /*0018*/ 	.word	0x00000000
	.align		4
        /*001c*/ 	.word	0xfffffffd
	.align		4
        /*0020*/ 	.word	0x00000000
	.align		4
        /*0024*/ 	.word	0xfffffffc


//--------------------- .nv.constant4             --------------------------
	.section	.nv.constant4,"a",@progbits
	.align	8
	.align		8
.nv.constant4:
        /*0000*/ 	.dword	vprintf
	.align		8
        /*0008*/ 	.dword	$str


//--------------------- .text._Z10helloWorldv     --------------------------
	.section	.text._Z10helloWorldv,"ax",@progbits
	.align	128
        .global         _Z10helloWorldv
        .type           _Z10helloWorldv,@function
        .size           _Z10helloWorldv,(.L_x_2 - _Z10helloWorldv)
        .other          _Z10helloWorldv,@"STO_CUDA_ENTRY STV_DEFAULT"
_Z10helloWorldv:
.text._Z10helloWorldv:
[----:B------:R-:W0:Y:S01]  /*0000*/  LDC R1, c[0x0][0x37c] ;  /* 0x0000df00ff017b82 */ /* 0x000e220000000800 */
[----:B------:R-:W1:Y:S01]  /*0010*/  S2R R8, SR_CTAID.X ;  /* 0x0000000000087919 */ /* 0x000e620000002500 */
[----:B------:R-:W2:Y:S06]  /*0020*/  LDCU UR5, c[0x0][0x2fc] ;  /* 0x00005f80ff0577ac */ /* 0x000eac0008000800 */
[----:B------:R-:W1:Y:S01]  /*0030*/  LDC R9, c[0x0][0x370] ;  /* 0x0000dc00ff097b82 */ /* 0x000e620000000800 */
[----:B0-----:R-:W-:Y:S01]  /*0040*/  VIADD R1, R1, 0xfffffff8 ;  /* 0xfffffff801017836 */ /* 0x001fe20000000000 */
[----:B------:R-:W-:Y:S01]  /*0050*/  MOV R0, 0x0 ;  /* 0x0000000000007802 */ /* 0x000fe20000000f00 */
[----:B------:R-:W0:Y:S01]  /*0060*/  LDCU UR4, c[0x0][0x2f8] ;  /* 0x00005f00ff0477ac */ /* 0x000e220008000800 */
[----:B------:R-:W3:Y:S04]  /*0070*/  LDCU.64 UR6, c[0x4][0x8] ;  /* 0x01000100ff0677ac */ /* 0x000ee80008000a00 */
[----:B------:R4:W5:Y:S01]  /*0080*/  LDC.64 R2, c[0x4][R0] ;  /* 0x0100000000027b82 */ /* 0x0009620000000a00 */
[----:B0-----:R-:W-:Y:S01]  /*0090*/  IADD3 R6, P0, PT, R1, UR4, RZ ;  /* 0x0000000401067c10 */ /* 0x001fe2000ff1e0ff */
[----:B---3--:R-:W-:Y:S01]  /*00a0*/  IMAD.U32 R4, RZ, RZ, UR6 ;  /* 0x00000006ff047e24 */ /* 0x008fe2000f8e00ff */
[----:B------:R-:W-:-:S03]  /*00b0*/  MOV R5, UR7 ;  /* 0x0000000700057c02 */ /* 0x000fc60008000f00 */
[----:B--2---:R-:W-:Y:S01]  /*00c0*/  IMAD.X R7, RZ, RZ, UR5, P0 ;  /* 0x00000005ff077e24 */ /* 0x004fe200080e06ff */
[----:B-1----:R4:W-:Y:S07]  /*00d0*/  STL.64 [R1], R8 ;  /* 0x0000000801007387 */ /* 0x0029ee0000100a00 */
[----:B------:R-:W-:-:S07]  /*00e0*/  LEPC R20, `(.L_x_0) ;  /* 0x000000001014794e */ /* 0x000fce0000000000 */
[----:B----45:R-:W-:Y:S05]  /*00f0*/  CALL.ABS.NOINC R2 ;  /* 0x0000000002007343 */ /* 0x030fea0003c00000 */
.L_x_0:
[----:B------:R-:W-:Y:S05]  /*0100*/  EXIT ;  /* 0x000000000000794d */ /* 0x000fea0003800000 */
.L_x_1:
[----:B------:R-:W-:-:S00]  /*0110*/  BRA `(.L_x_1) ;  /* 0xfffffffc00fc7947 */ /* 0x000fc0000383ffff */
[----:B------:R-:W-:-:S00]  /*0120*/  NOP ;  /* 0x0000000000007918 */ /* 0x000fc00000000000 */
        /* <DEDUP_REMOVED lines=13> */
.L_x_2:


//--------------------- .nv.global.init           --------------------------
	.section	.nv.global.init,"aw",@progbits
.nv.global.init:
	.type		$str,@object
	.size		$str,(.L_0 - $str)
$str:
        /*0000*/ 	.byte	0x48, 0x65, 0x6c, 0x6c, 0x6f, 0x20, 0x66, 0x72, 0x6f, 0x6d, 0x20, 0x62, 0x6c, 0x6f, 0x63, 0x6b
        /*0010*/ 	.byte	0x20, 0x25, 0x64, 0x2f, 0x25, 0x64, 0x0a, 0x00
.L_0:


//--------------------- .nv.shared.reserved.0     --------------------------
	.section	.nv.shared.reserved.0,"aw",@nobits
	.weak		__nv_reservedSMEM_offset_0_alias
	.size		__nv_reservedSMEM_offset_0_alias, 0, 64
	.other		__nv_reservedSMEM_offset_0_alias,@"STO_CUDA_RESERVED_SHARED STV_DEFAULT"
__nv_reservedSMEM_offset_0_alias:
	.zero		0
	.zero		64


//--------------------- .nv.constant0._Z10helloWorldv --------------------------
	.section	.nv.constant0._Z10helloWorldv,"a",@progbits
	.sectionflags	@""
	.align	4
.nv.constant0._Z10helloWorldv:
	.zero		896


//--------------------- SYMBOLS --------------------------

	.type		.nv.reservedSmem.offset0,@object
	.size		.nv.reservedSmem.offset0,0x4
	.type		vprintf,@function
